//
// Generated by NVIDIA NVVM Compiler
//
// Compiler Build ID: CL-36424714
// Cuda compilation tools, release 13.0, V13.0.88
// Based on NVVM 20.0.0
//

.version 9.0
.target sm_100
.address_size 64

	// .globl	_Z7sum_gpuPiS_
// _ZZ7sum_gpuPiS_E5sdata has been demoted

.visible .entry _Z7sum_gpuPiS_(
	.param .u64 .ptr .align 1 _Z7sum_gpuPiS__param_0,
	.param .u64 .ptr .align 1 _Z7sum_gpuPiS__param_1
)
{
	.reg .pred 	%p<6>;
	.reg .b32 	%r<36>;
	.reg .b64 	%rd<11>;
	// demoted variable
	.shared .align 4 .b8 _ZZ7sum_gpuPiS_E5sdata[1024];
	ld.param.u64 	%rd2, [_Z7sum_gpuPiS__param_0];
	ld.param.u64 	%rd1, [_Z7sum_gpuPiS__param_1];
	cvta.to.global.u64 	%rd3, %rd2;
	mov.u32 	%r1, %ctaid.x;
	mov.u32 	%r35, %ntid.x;
	mul.lo.s32 	%r7, %r35, %r1;
	shl.b32 	%r8, %r7, 1;
	mov.u32 	%r3, %tid.x;
	add.s32 	%r9, %r8, %r3;
	mul.wide.s32 	%rd4, %r9, 4;
	add.s64 	%rd5, %rd3, %rd4;
	ld.global.u32 	%r10, [%rd5];
	add.s32 	%r11, %r9, %r35;
	mul.wide.u32 	%rd6, %r11, 4;
	add.s64 	%rd7, %rd3, %rd6;
	ld.global.u32 	%r12, [%rd7];
	add.s32 	%r13, %r12, %r10;
	shl.b32 	%r14, %r3, 2;
	mov.u32 	%r15, _ZZ7sum_gpuPiS_E5sdata;
	add.s32 	%r4, %r15, %r14;
	st.shared.u32 	[%r4], %r13;
	bar.sync 	0;
	setp.lt.u32 	%p1, %r35, 66;
	@%p1 bra 	$L__BB0_4;
$L__BB0_1:
	shr.u32 	%r6, %r35, 1;
	setp.ge.u32 	%p2, %r3, %r6;
	@%p2 bra 	$L__BB0_3;
	shl.b32 	%r16, %r6, 2;
	add.s32 	%r17, %r4, %r16;
	ld.shared.u32 	%r18, [%r17];
	ld.shared.u32 	%r19, [%r4];
	add.s32 	%r20, %r19, %r18;
	st.shared.u32 	[%r4], %r20;
$L__BB0_3:
	bar.sync 	0;
	setp.gt.u32 	%p3, %r35, 131;
	mov.u32 	%r35, %r6;
	@%p3 bra 	$L__BB0_1;
$L__BB0_4:
	setp.gt.u32 	%p4, %r3, 31;
	@%p4 bra 	$L__BB0_7;
	ld.shared.u32 	%r21, [%r4+128];
	ld.shared.u32 	%r22, [%r4];
	add.s32 	%r23, %r22, %r21;
	ld.shared.u32 	%r24, [%r4+64];
	add.s32 	%r25, %r24, %r23;
	ld.shared.u32 	%r26, [%r4+32];
	add.s32 	%r27, %r26, %r25;
	ld.shared.u32 	%r28, [%r4+16];
	add.s32 	%r29, %r28, %r27;
	ld.shared.u32 	%r30, [%r4+8];
	add.s32 	%r31, %r30, %r29;
	ld.shared.u32 	%r32, [%r4+4];
	add.s32 	%r33, %r32, %r31;
	st.shared.u32 	[%r4], %r33;
	setp.ne.s32 	%p5, %r3, 0;
	@%p5 bra 	$L__BB0_7;
	ld.shared.u32 	%r34, [_ZZ7sum_gpuPiS_E5sdata];
	cvta.to.global.u64 	%rd8, %rd1;
	mul.wide.u32 	%rd9, %r1, 4;
	add.s64 	%rd10, %rd8, %rd9;
	st.global.u32 	[%rd10], %r34;
$L__BB0_7:
	ret;

}


// ===== COMPILED SASS (sm_100) =====

	.target	sm_100

	.elftype	@"ET_EXEC"


//--------------------- .note.nv.tkinfo           --------------------------
	.section	.note.nv.tkinfo,"",@"SHT_NOTE"
	.sectionflags	@"SHF_NOTE_NV_TKINFO"
	.tkinfo
        /*0018*/ 	.word	0x00000002
        /*0030*/ 	.string	""
        /*0030*/ 	.string	"ptxas"
        /*0030*/ 	.string	"Cuda compilation tools, release 13.0, V13.0.88"
        /*0030*/ 	.string	"Build cuda_13.0.r13.0/compiler.36424714_0"
        /*0030*/ 	.string	"-arch sm_100 -m 64 "



//--------------------- .note.nv.cuinfo           --------------------------
	.section	.note.nv.cuinfo,"",@"SHT_NOTE"
	.sectionflags	@"SHF_NOTE_NV_CUINFO"
        /*0018*/ 	.short	0x0002
        /*001a*/ 	.short	0x0064
        /*001c*/ 	.short	0x0082
	.zero		2


//--------------------- .nv.info                  --------------------------
	.section	.nv.info,"",@"SHT_CUDA_INFO"
	.align	4


	//----- nvinfo : EIATTR_REGCOUNT
	.align		4
        /*0000*/ 	.byte	0x04, 0x2f
        /*0002*/ 	.short	(.L_1 - .L_0)
	.align		4
.L_0:
        /*0004*/ 	.word	index@(_Z7sum_gpuPiS_)
        /*0008*/ 	.word	0x0000000d


	//----- nvinfo : EIATTR_FRAME_SIZE
	.align		4
.L_1:
        /*000c*/ 	.byte	0x04, 0x11
        /*000e*/ 	.short	(.L_3 - .L_2)
	.align		4
.L_2:
        /*0010*/ 	.word	index@(_Z7sum_gpuPiS_)
        /*0014*/ 	.word	0x00000000


	//----- nvinfo : EIATTR_MIN_STACK_SIZE
	.align		4
.L_3:
        /*0018*/ 	.byte	0x04, 0x12
        /*001a*/ 	.short	(.L_5 - .L_4)
	.align		4
.L_4:
        /*001c*/ 	.word	index@(_Z7sum_gpuPiS_)
        /*0020*/ 	.word	0x00000000
.L_5:


//--------------------- .nv.compat                --------------------------
	.section	.nv.compat,"",@"SHT_CUDA_COMPAT_INFO"
	.align	4
        /*0000*/ 	.byte	0x02, 0x09, 0x00, 0x00, 0x02, 0x02, 0x01, 0x00, 0x02, 0x05, 0x05, 0x00, 0x03, 0x07, 0x01, 0x01
        /*0010*/ 	.byte	0x02, 0x03, 0x00, 0x00, 0x02, 0x06, 0x01, 0x00, 0x04, 0x0b, 0x08, 0x00, 0x09, 0x00, 0x00, 0x00
        /*0020*/ 	.byte	0x00, 0x00, 0x00, 0x00


//--------------------- .nv.info._Z7sum_gpuPiS_   --------------------------
	.section	.nv.info._Z7sum_gpuPiS_,"",@"SHT_CUDA_INFO"
	.sectionflags	@""
	.align	4


	//----- nvinfo : EIATTR_CUDA_API_VERSION
	.align		4
        /*0000*/ 	.byte	0x04, 0x37
        /*0002*/ 	.short	(.L_7 - .L_6)
.L_6:
        /*0004*/ 	.word	0x00000082


	//----- nvinfo : EIATTR_KPARAM_INFO
	.align		4
.L_7:
        /*0008*/ 	.byte	0x04, 0x17
        /*000a*/ 	.short	(.L_9 - .L_8)
.L_8:
        /*000c*/ 	.word	0x00000000
        /*0010*/ 	.short	0x0001
        /*0012*/ 	.short	0x0008
        /*0014*/ 	.byte	0x00, 0xf5, 0x21, 0x00


	//----- nvinfo : EIATTR_KPARAM_INFO
	.align		4
.L_9:
        /*0018*/ 	.byte	0x04, 0x17
        /*001a*/ 	.short	(.L_11 - .L_10)
.L_10:
        /*001c*/ 	.word	0x00000000
        /*0020*/ 	.short	0x0000
        /*0022*/ 	.short	0x0000
        /*0024*/ 	.byte	0x00, 0xf5, 0x21, 0x00


	//----- nvinfo : EIATTR_SPARSE_MMA_MASK
	.align		4
.L_11:
        /*0028*/ 	.byte	0x03, 0x50
        /*002a*/ 	.short	0x0000


	//----- nvinfo : EIATTR_MAXREG_COUNT
	.align		4
        /*002c*/ 	.byte	0x03, 0x1b
        /*002e*/ 	.short	0x00ff


	//----- nvinfo : EIATTR_NUM_BARRIERS
	.align		4
        /*0030*/ 	.byte	0x02, 0x4c
        /*0032*/ 	.byte	0x01
	.zero		1


	//----- nvinfo : EIATTR_MERCURY_ISA_VERSION
	.align		4
        /*0034*/ 	.byte	0x03, 0x5f
        /*0036*/ 	.short	0x0101


	//----- nvinfo : EIATTR_VRC_CTA_INIT_COUNT
	.align		4
        /*0038*/ 	.byte	0x02, 0x4a
	.zero		1
	.zero		1


	//----- nvinfo : EIATTR_EXIT_INSTR_OFFSETS
	.align		4
        /*003c*/ 	.byte	0x04, 0x1c
        /*003e*/ 	.short	(.L_13 - .L_12)


	//   ....[0]....
.L_12:
        /*0040*/ 	.word	0x00000230


	//   ....[1]....
        /*0044*/ 	.word	0x00000300


	//   ....[2]....
        /*0048*/ 	.word	0x00000380


	//----- nvinfo : EIATTR_CBANK_PARAM_SIZE
	.align		4
.L_13:
        /*004c*/ 	.byte	0x03, 0x19
        /*004e*/ 	.short	0x0010


	//----- nvinfo : EIATTR_PARAM_CBANK
	.align		4
        /*0050*/ 	.byte	0x04, 0x0a
        /*0052*/ 	.short	(.L_15 - .L_14)
	.align		4
.L_14:
        /*0054*/ 	.word	index@(.nv.constant0._Z7sum_gpuPiS_)
        /*0058*/ 	.short	0x0380
        /*005a*/ 	.short	0x0010


	//----- nvinfo : EIATTR_SW_WAR
	.align		4
.L_15:
        /*005c*/ 	.byte	0x04, 0x36
        /*005e*/ 	.short	(.L_17 - .L_16)
.L_16:
        /*0060*/ 	.word	0x00000008
.L_17:


//--------------------- .nv.callgraph             --------------------------
	.section	.nv.callgraph,"",@"SHT_CUDA_CALLGRAPH"
	.align	4
	.sectionentsize	8
	.align		4
        /*0000*/ 	.word	0x00000000
	.align		4
        /*0004*/ 	.word	0xffffffff
	.align		4
        /*0008*/ 	.word	0x00000000
	.align		4
        /*000c*/ 	.word	0xfffffffe
	.align		4
        /*0010*/ 	.word	0x00000000
	.align		4
        /*0014*/ 	.word	0xfffffffd
	.align		4
        /*0018*/ 	.word	0x00000000
	.align		4
        /*001c*/ 	.word	0xfffffffc


//--------------------- .text._Z7sum_gpuPiS_      --------------------------
	.section	.text._Z7sum_gpuPiS_,"ax",@progbits
	.align	128
        .global         _Z7sum_gpuPiS_
        .type           _Z7sum_gpuPiS_,@function
        .size           _Z7sum_gpuPiS_,(.L_x_3 - _Z7sum_gpuPiS_)
        .other          _Z7sum_gpuPiS_,@"STO_CUDA_ENTRY STV_DEFAULT"
_Z7sum_gpuPiS_:
.text._Z7sum_gpuPiS_:
[----:B------:R-:W-:Y:S01]  /*0000*/  LDC R1, c[0x0][0x37c] ;  /* 0x0000df00ff017b82 */ /* 0x000fe20000000800 */
[----:B------:R-:W0:Y:S01]  /*0010*/  S2R R0, SR_CTAID.X ;  /* 0x0000000000007919 */ /* 0x000e220000002500 */
[----:B------:R-:W0:Y:S06]  /*0020*/  LDCU UR8, c[0x0][0x360] ;  /* 0x00006c00ff0877ac */ /* 0x000e2c0008000800 */
[----:B------:R-:W1:Y:S01]  /*0030*/  LDC.64 R6, c[0x0][0x380] ;  /* 0x0000e000ff067b82 */ /* 0x000e620000000a00 */
[----:B------:R-:W2:Y:S01]  /*0040*/  S2R R2, SR_TID.X ;  /* 0x0000000000027919 */ /* 0x000ea20000002100 */
[----:B------:R-:W3:Y:S01]  /*0050*/  LDCU.64 UR6, c[0x0][0x358] ;  /* 0x00006b00ff0677ac */ /* 0x000ee20008000a00 */
[----:B0-----:R-:W-:-:S04]  /*0060*/  IMAD R3, R0, UR8, RZ ;  /* 0x0000000800037c24 */ /* 0x001fc8000f8e02ff */
[----:B--2---:R-:W-:-:S04]  /*0070*/  IMAD R3, R3, 0x2, R2 ;  /* 0x0000000203037824 */ /* 0x004fc800078e0202 */
[C---:B------:R-:W-:Y:S02]  /*0080*/  VIADD R9, R3.reuse, UR8 ;  /* 0x0000000803097c36 */ /* 0x040fe40008000000 */
[----:B-1----:R-:W-:-:S04]  /*0090*/  IMAD.WIDE R4, R3, 0x4, R6 ;  /* 0x0000000403047825 */ /* 0x002fc800078e0206 */
[----:B------:R-:W-:Y:S02]  /*00a0*/  IMAD.WIDE.U32 R6, R9, 0x4, R6 ;  /* 0x0000000409067825 */ /* 0x000fe400078e0006 */
[----:B---3--:R-:W2:Y:S04]  /*00b0*/  LDG.E R4, desc[UR6][R4.64] ;  /* 0x0000000604047981 */ /* 0x008ea8000c1e1900 */
[----:B------:R-:W2:Y:S01]  /*00c0*/  LDG.E R7, desc[UR6][R6.64] ;  /* 0x0000000606077981 */ /* 0x000ea2000c1e1900 */
[----:B------:R-:W0:Y:S01]  /*00d0*/  S2UR UR5, SR_CgaCtaId ;  /* 0x00000000000579c3 */ /* 0x000e220000008800 */
[----:B------:R-:W-:Y:S01]  /*00e0*/  UMOV UR4, 0x400 ;  /* 0x0000040000047882 */ /* 0x000fe20000000000 */
[----:B------:R-:W-:Y:S01]  /*00f0*/  UISETP.GE.U32.AND UP0, UPT, UR8, 0x42, UPT ;  /* 0x000000420800788c */ /* 0x000fe2000bf06070 */
[----:B------:R-:W-:Y:S01]  /*0100*/  ISETP.GT.U32.AND P0, PT, R2, 0x1f, PT ;  /* 0x0000001f0200780c */ /* 0x000fe20003f04070 */
[----:B0-----:R-:W-:-:S06]  /*0110*/  ULEA UR4, UR5, UR4, 0x18 ;  /* 0x0000000405047291 */ /* 0x001fcc000f8ec0ff */
[----:B------:R-:W-:Y:S01]  /*0120*/  LEA R8, R2, UR4, 0x2 ;  /* 0x0000000402087c11 */ /* 0x000fe2000f8e10ff */
[----:B--2---:R-:W-:-:S05]  /*0130*/  IMAD.IADD R3, R4, 0x1, R7 ;  /* 0x0000000104037824 */ /* 0x004fca00078e0207 */
[----:B------:R0:W-:Y:S01]  /*0140*/  STS [R8], R3 ;  /* 0x0000000308007388 */ /* 0x0001e20000000800 */
[----:B------:R-:W-:Y:S06]  /*0150*/  BAR.SYNC.DEFER_BLOCKING 0x0 ;  /* 0x0000000000007b1d */ /* 0x000fec0000010000 */
[----:B------:R-:W-:Y:S05]  /*0160*/  BRA.U !UP0, `(.L_x_0) ;  /* 0x0000000108307547 */ /* 0x000fea000b800000 */
[----:B0-----:R-:W-:-:S07]  /*0170*/  MOV R3, UR8 ;  /* 0x0000000800037c02 */ /* 0x001fce0008000f00 */
.L_x_1:
[----:B------:R-:W-:-:S04]  /*0180*/  SHF.R.U32.HI R7, RZ, 0x1, R3 ;  /* 0x00000001ff077819 */ /* 0x000fc80000011603 */
[----:B------:R-:W-:-:S13]  /*0190*/  ISETP.GE.U32.AND P1, PT, R2, R7, PT ;  /* 0x000000070200720c */ /* 0x000fda0003f26070 */
[----:B------:R-:W-:Y:S01]  /*01a0*/  @!P1 IMAD R4, R7, 0x4, R8 ;  /* 0x0000000407049824 */ /* 0x000fe200078e0208 */
[----:B------:R-:W-:Y:S05]  /*01b0*/  @!P1 LDS R5, [R8] ;  /* 0x0000000008059984 */ /* 0x000fea0000000800 */
[----:B------:R-:W0:Y:S02]  /*01c0*/  @!P1 LDS R4, [R4] ;  /* 0x0000000004049984 */ /* 0x000e240000000800 */
[----:B0-----:R-:W-:-:S05]  /*01d0*/  @!P1 IMAD.IADD R5, R4, 0x1, R5 ;  /* 0x0000000104059824 */ /* 0x001fca00078e0205 */
[----:B------:R1:W-:Y:S01]  /*01e0*/  @!P1 STS [R8], R5 ;  /* 0x0000000508009388 */ /* 0x0003e20000000800 */
[----:B------:R-:W-:Y:S01]  /*01f0*/  BAR.SYNC.DEFER_BLOCKING 0x0 ;  /* 0x0000000000007b1d */ /* 0x000fe20000010000 */
[----:B------:R-:W-:Y:S02]  /*0200*/  ISETP.GT.U32.AND P1, PT, R3, 0x83, PT ;  /* 0x000000830300780c */ /* 0x000fe40003f24070 */
[----:B------:R-:W-:-:S11]  /*0210*/  MOV R3, R7 ;  /* 0x0000000700037202 */ /* 0x000fd60000000f00 */
[----:B-1----:R-:W-:Y:S05]  /*0220*/  @P1 BRA `(.L_x_1) ;  /* 0xfffffffc00d41947 */ /* 0x002fea000383ffff */
.L_x_0:
[----:B------:R-:W-:Y:S05]  /*0230*/  @P0 EXIT ;  /* 0x000000000000094d */ /* 0x000fea0003800000 */
[----:B0-----:R-:W-:Y:S01]  /*0240*/  LDS R3, [R8+0x80] ;  /* 0x0000800008037984 */ /* 0x001fe20000000800 */
[----:B------:R-:W-:-:S03]  /*0250*/  ISETP.NE.AND P0, PT, R2, RZ, PT ;  /* 0x000000ff0200720c */ /* 0x000fc60003f05270 */
[----:B------:R-:W-:Y:S04]  /*0260*/  LDS R4, [R8] ;  /* 0x0000000008047984 */ /* 0x000fe80000000800 */
[----:B------:R-:W0:Y:S04]  /*0270*/  LDS R5, [R8+0x40] ;  /* 0x0000400008057984 */ /* 0x000e280000000800 */
[----:B------:R-:W-:Y:S04]  /*0280*/  LDS R6, [R8+0x20] ;  /* 0x0000200008067984 */ /* 0x000fe80000000800 */
[----:B------:R-:W1:Y:S04]  /*0290*/  LDS R7, [R8+0x10] ;  /* 0x0000100008077984 */ /* 0x000e680000000800 */
[----:B------:R-:W-:Y:S04]  /*02a0*/  LDS R10, [R8+0x8] ;  /* 0x00000800080a7984 */ /* 0x000fe80000000800 */
[----:B------:R-:W2:Y:S01]  /*02b0*/  LDS R9, [R8+0x4] ;  /* 0x0000040008097984 */ /* 0x000ea20000000800 */
[----:B0-----:R-:W-:-:S04]  /*02c0*/  IADD3 R3, PT, PT, R5, R4, R3 ;  /* 0x0000000405037210 */ /* 0x001fc80007ffe003 */
[----:B-1----:R-:W-:-:S04]  /*02d0*/  IADD3 R3, PT, PT, R7, R6, R3 ;  /* 0x0000000607037210 */ /* 0x002fc80007ffe003 */
[----:B--2---:R-:W-:-:S05]  /*02e0*/  IADD3 R3, PT, PT, R9, R10, R3 ;  /* 0x0000000a09037210 */ /* 0x004fca0007ffe003 */
[----:B------:R0:W-:Y:S01]  /*02f0*/  STS [R8], R3 ;  /* 0x0000000308007388 */ /* 0x0001e20000000800 */
[----:B------:R-:W-:Y:S05]  /*0300*/  @P0 EXIT ;  /* 0x000000000000094d */ /* 0x000fea0003800000 */
[----:B------:R-:W1:Y:S01]  /*0310*/  S2UR UR5, SR_CgaCtaId ;  /* 0x00000000000579c3 */ /* 0x000e620000008800 */
[----:B------:R-:W-:-:S07]  /*0320*/  UMOV UR4, 0x400 ;  /* 0x0000040000047882 */ /* 0x000fce0000000000 */
[----:B0-----:R-:W0:Y:S01]  /*0330*/  LDC.64 R2, c[0x0][0x388] ;  /* 0x0000e200ff027b82 */ /* 0x001e220000000a00 */
[----:B-1----:R-:W-:Y:S01]  /*0340*/  ULEA UR4, UR5, UR4, 0x18 ;  /* 0x0000000405047291 */ /* 0x002fe2000f8ec0ff */
[----:B0-----:R-:W-:-:S08]  /*0350*/  IMAD.WIDE.U32 R2, R0, 0x4, R2 ;  /* 0x0000000400027825 */ /* 0x001fd000078e0002 */
[----:B------:R-:W0:Y:S04]  /*0360*/  LDS R5, [UR4] ;  /* 0x00000004ff057984 */ /* 0x000e280008000800 */
[----:B0-----:R-:W-:Y:S01]  /*0370*/  STG.E desc[UR6][R2.64], R5 ;  /* 0x0000000502007986 */ /* 0x001fe2000c101906 */
[----:B------:R-:W-:Y:S05]  /*0380*/  EXIT ;  /* 0x000000000000794d */ /* 0x000fea0003800000 */
.L_x_2:
[----:B------:R-:W-:-:S00]  /*0390*/  BRA `(.L_x_2) ;  /* 0xfffffffc00fc7947 */ /* 0x000fc0000383ffff */
[----:B------:R-:W-:-:S00]  /*03a0*/  NOP ;  /* 0x0000000000007918 */ /* 0x000fc00000000000 */
        /* <DEDUP_REMOVED lines=13> */
.L_x_3:


//--------------------- .nv.shared._Z7sum_gpuPiS_ --------------------------
	.section	.nv.shared._Z7sum_gpuPiS_,"aw",@nobits
	.sectionflags	@""
	.align	4
.nv.shared._Z7sum_gpuPiS_:
	.zero		2048


//--------------------- .nv.shared.reserved.0     --------------------------
	.section	.nv.shared.reserved.0,"aw",@nobits
	.weak		__nv_reservedSMEM_offset_0_alias
	.size		__nv_reservedSMEM_offset_0_alias, 0, 64
	.other		__nv_reservedSMEM_offset_0_alias,@"STO_CUDA_RESERVED_SHARED STV_DEFAULT"
__nv_reservedSMEM_offset_0_alias:
	.zero		0
	.zero		64


//--------------------- .nv.constant0._Z7sum_gpuPiS_ --------------------------
	.section	.nv.constant0._Z7sum_gpuPiS_,"a",@progbits
	.sectionflags	@""
	.align	4
.nv.constant0._Z7sum_gpuPiS_:
	.zero		912


//--------------------- SYMBOLS --------------------------

	.type		.nv.reservedSmem.offset0,@object
	.size		.nv.reservedSmem.offset0,0x4
	.type		.nv.reservedSmem.cap,@object
	.size		.nv.reservedSmem.cap,0x4
